	.headerflags	@"EF_CUDA_TEXMODE_UNIFIED EF_CUDA_64BIT_ADDRESS EF_CUDA_ACCELERATORS EF_CUDA_SM90 EF_CUDA_VIRTUAL_SM(EF_CUDA_SM90)"
	.elftype	@"ET_EXEC"


//--------------------- .nv.info                  --------------------------
	.section	.nv.info,"",@"SHT_CUDA_INFO"
	.align	4


	//----- nvinfo : EIATTR_REGCOUNT
	.align		4
        /*0000*/ 	.byte	0x04, 0x2f
        /*0002*/ 	.short	(.L_1 - .L_0)
	.align		4
.L_0:
        /*0004*/ 	.word	index@(triton_poi_fused_cat_24)
        /*0008*/ 	.word	0x0000000a


	//----- nvinfo : EIATTR_MIN_STACK_SIZE
	.align		4
.L_1:
        /*000c*/ 	.byte	0x04, 0x12
        /*000e*/ 	.short	(.L_3 - .L_2)
	.align		4
.L_2:
        /*0010*/ 	.word	index@(triton_poi_fused_cat_24)
        /*0014*/ 	.word	0x00000000


	//----- nvinfo : EIATTR_FRAME_SIZE
	.align		4
.L_3:
        /*0018*/ 	.byte	0x04, 0x11
        /*001a*/ 	.short	(.L_5 - .L_4)
	.align		4
.L_4:
        /*001c*/ 	.word	index@(triton_poi_fused_cat_24)
        /*0020*/ 	.word	0x00000000


	//----- nvinfo : EIATTR_MIN_STACK_SIZE
	.align		4
.L_5:
        /*0024*/ 	.byte	0x04, 0x12
        /*0026*/ 	.short	(.L_7 - .L_6)
	.align		4
.L_6:
        /*0028*/ 	.word	index@(triton_poi_fused_cat_24)
        /*002c*/ 	.word	0x00000000
.L_7:


//--------------------- .nv.info.triton_poi_fused_cat_24 --------------------------
	.section	.nv.info.triton_poi_fused_cat_24,"",@"SHT_CUDA_INFO"
	.sectionflags	@""
	.align	4


	//----- nvinfo : EIATTR_CUDA_API_VERSION
	.align		4
        /*0000*/ 	.byte	0x04, 0x37
        /*0002*/ 	.short	(.L_9 - .L_8)
.L_8:
        /*0004*/ 	.word	0x0000007c


	//----- nvinfo : EIATTR_KPARAM_INFO
	.align		4
.L_9:
        /*0008*/ 	.byte	0x04, 0x17
        /*000a*/ 	.short	(.L_11 - .L_10)
.L_10:
        /*000c*/ 	.word	0x00000000
        /*0010*/ 	.short	0x0002
        /*0012*/ 	.short	0x0010
        /*0014*/ 	.byte	0x00, 0xf0, 0x11, 0x00


	//----- nvinfo : EIATTR_KPARAM_INFO
	.align		4
.L_11:
        /*0018*/ 	.byte	0x04, 0x17
        /*001a*/ 	.short	(.L_13 - .L_12)
.L_12:
        /*001c*/ 	.word	0x00000000
        /*0020*/ 	.short	0x0001
        /*0022*/ 	.short	0x0008
        /*0024*/ 	.byte	0x00, 0xf4, 0x21, 0x00


	//----- nvinfo : EIATTR_KPARAM_INFO
	.align		4
.L_13:
        /*0028*/ 	.byte	0x04, 0x17
        /*002a*/ 	.short	(.L_15 - .L_14)
.L_14:
        /*002c*/ 	.word	0x00000000
        /*0030*/ 	.short	0x0000
        /*0032*/ 	.short	0x0000
        /*0034*/ 	.byte	0x00, 0xf4, 0x21, 0x00


	//----- nvinfo : EIATTR_SPARSE_MMA_MASK
	.align		4
.L_15:
        /*0038*/ 	.byte	0x03, 0x50
        /*003a*/ 	.short	0x0000


	//----- nvinfo : EIATTR_MAXREG_COUNT
	.align		4
        /*003c*/ 	.byte	0x03, 0x1b
        /*003e*/ 	.short	0x00ff


	//----- nvinfo : EIATTR_EXIT_INSTR_OFFSETS
	.align		4
        /*0040*/ 	.byte	0x04, 0x1c
        /*0042*/ 	.short	(.L_17 - .L_16)


	//   ....[0]....
.L_16:
        /*0044*/ 	.word	0x00000120


	//----- nvinfo : EIATTR_REQNTID
	.align		4
.L_17:
        /*0048*/ 	.byte	0x04, 0x10
        /*004a*/ 	.short	(.L_19 - .L_18)
.L_18:
        /*004c*/ 	.word	0x00000080
        /*0050*/ 	.word	0x00000001
        /*0054*/ 	.word	0x00000001


	//----- nvinfo : EIATTR_CBANK_PARAM_SIZE
	.align		4
.L_19:
        /*0058*/ 	.byte	0x03, 0x19
        /*005a*/ 	.short	0x0014


	//----- nvinfo : EIATTR_PARAM_CBANK
	.align		4
        /*005c*/ 	.byte	0x04, 0x0a
        /*005e*/ 	.short	(.L_21 - .L_20)
	.align		4
.L_20:
        /*0060*/ 	.word	index@(.nv.constant0.triton_poi_fused_cat_24)
        /*0064*/ 	.short	0x0210
        /*0066*/ 	.short	0x0014


	//----- nvinfo : EIATTR_SW_WAR
	.align		4
.L_21:
        /*0068*/ 	.byte	0x04, 0x36
        /*006a*/ 	.short	(.L_23 - .L_22)
.L_22:
        /*006c*/ 	.word	0x00000008
.L_23:


//--------------------- .nv.callgraph             --------------------------
	.section	.nv.callgraph,"",@"SHT_CUDA_CALLGRAPH"
	.align	4
	.sectionentsize	8
	.align		4
        /*0000*/ 	.word	0x00000000
	.align		4
        /*0004*/ 	.word	0xffffffff
	.align		4
        /*0008*/ 	.word	0x00000000
	.align		4
        /*000c*/ 	.word	0xfffffffe
	.align		4
        /*0010*/ 	.word	0x00000000
	.align		4
        /*0014*/ 	.word	0xfffffffd
	.align		4
        /*0018*/ 	.word	0x00000000
	.align		4
        /*001c*/ 	.word	0xfffffffc


//--------------------- .text.triton_poi_fused_cat_24 --------------------------
	.section	.text.triton_poi_fused_cat_24,"ax",@progbits
	.align	128
        .global         triton_poi_fused_cat_24
        .type           triton_poi_fused_cat_24,@function
        .size           triton_poi_fused_cat_24,(.L_x_1 - triton_poi_fused_cat_24)
        .other          triton_poi_fused_cat_24,@"STO_CUDA_ENTRY STV_DEFAULT"
triton_poi_fused_cat_24:
.text.triton_poi_fused_cat_24:
[----:B------:R-:W-:Y:S01]  /*0000*/  LDC R1, c[0x0][0x28] ;  /* 0x00000a00ff017b82 */ /* 0x000fe20000000800 */
[----:B------:R-:W1:Y:S07]  /*0010*/  S2R R0, SR_TID.X ;  /* 0x0000000000007919 */ /* 0x000e6e0000002100 */
[----:B------:R-:W2:Y:S01]  /*0020*/  LDC.64 R2, c[0x0][0x210] ;  /* 0x00008400ff027b82 */ /* 0x000ea20000000a00 */
[----:B------:R-:W-:Y:S01]  /*0030*/  ULDC.64 UR4, c[0x0][0x208] ;  /* 0x0000820000047ab9 */ /* 0x000fe20000000a00 */
[----:B------:R-:W3:Y:S06]  /*0040*/  S2R R7, SR_CTAID.X ;  /* 0x0000000000077919 */ /* 0x000eec0000002500 */
[----:B------:R-:W4:Y:S01]  /*0050*/  LDC.64 R4, c[0x0][0x218] ;  /* 0x00008600ff047b82 */ /* 0x000f220000000a00 */
[----:B-1----:R-:W-:-:S05]  /*0060*/  LOP3.LUT R0, R0, 0x7f, RZ, 0xc0, !PT ;  /* 0x0000007f00007812 */ /* 0x002fca00078ec0ff */
[----:B---3--:R-:W-:-:S04]  /*0070*/  IMAD R7, R7, 0x80, R0 ;  /* 0x0000008007077824 */ /* 0x008fc800078e0200 */
[----:B--2---:R-:W-:-:S06]  /*0080*/  IMAD.WIDE R2, R7, 0x4, R2 ;  /* 0x0000000407027825 */ /* 0x004fcc00078e0202 */
[----:B------:R-:W2:Y:S01]  /*0090*/  LDG.E R3, desc[UR4][R2.64] ;  /* 0x0000000402037981 */ /* 0x000ea2000c1e1900 */
[----:B------:R-:W-:-:S04]  /*00a0*/  SHF.R.S32.HI R0, RZ, 0x1f, R7 ;  /* 0x0000001fff007819 */ /* 0x000fc80000011407 */
[----:B------:R-:W-:-:S05]  /*00b0*/  LEA.HI R0, R0, R7, RZ, 0x9 ;  /* 0x0000000700007211 */ /* 0x000fca00078f48ff */
[C---:B------:R-:W-:Y:S01]  /*00c0*/  IMAD.SHL.U32 R6, R0.reuse, 0x4, RZ ;  /* 0x0000000400067824 */ /* 0x040fe200078e00ff */
[----:B------:R-:W-:-:S04]  /*00d0*/  LOP3.LUT R0, R0, 0xfffffe00, RZ, 0xc0, !PT ;  /* 0xfffffe0000007812 */ /* 0x000fc800078ec0ff */
[----:B------:R-:W-:-:S04]  /*00e0*/  LOP3.LUT R6, R6, 0xfffff800, RZ, 0xc0, !PT ;  /* 0xfffff80006067812 */ /* 0x000fc800078ec0ff */
[----:B------:R-:W-:-:S05]  /*00f0*/  IADD3 R7, R6, R7, -R0 ;  /* 0x0000000706077210 */ /* 0x000fca0007ffe800 */
[----:B----4-:R-:W-:-:S05]  /*0100*/  IMAD.WIDE R4, R7, 0x4, R4 ;  /* 0x0000000407047825 */ /* 0x010fca00078e0204 */
[----:B--2---:R-:W-:Y:S01]  /*0110*/  STG.E desc[UR4][R4.64], R3 ;  /* 0x0000000304007986 */ /* 0x004fe2000c101904 */
[----:B------:R-:W-:Y:S05]  /*0120*/  EXIT ;  /* 0x000000000000794d */ /* 0x000fea0003800000 */
.L_x_0:
[----:B------:R-:W-:-:S00]  /*0130*/  BRA `(.L_x_0) ;  /* 0xfffffffc00fc7947 */ /* 0x000fc0000383ffff */
[----:B------:R-:W-:-:S00]  /*0140*/  NOP ;  /* 0x0000000000007918 */ /* 0x000fc00000000000 */
        /* <DEDUP_REMOVED lines=11> */
.L_x_1:


//--------------------- .nv.constant0.triton_poi_fused_cat_24 --------------------------
	.section	.nv.constant0.triton_poi_fused_cat_24,"a",@progbits
	.sectionflags	@""
	.align	4
.nv.constant0.triton_poi_fused_cat_24:
	.zero		548
